







.version 5.0
.target sm_61
.address_size 64


.global .align 8 .b8 _ZTVSt9basic_iosIcSt11char_traitsIcEE[32];
.global .align 8 .b8 _ZTTSo[8];
.global .align 8 .b8 _ZTVSt15basic_streambufIcSt11char_traitsIcEE[128];
.global .align 8 .b8 _ZTVNSt7__cxx1115basic_stringbufIcSt11char_traitsIcESaIcEEE[128];
.global .align 8 .b8 _ZTTNSt7__cxx1119basic_ostringstreamIcSt11char_traitsIcESaIcEEE[8];
.global .align 8 .b8 _ZTVN10__cxxabiv119__pointer_type_infoE[8];
.global .align 8 .b8 _ZTVN10__cxxabiv120__function_type_infoE[8];
.global .align 8 .b8 _ZTVN10__cxxabiv117__class_type_infoE[8];
.global .align 8 .b8 _ZTVN10__cxxabiv120__si_class_type_infoE[8];
.global .align 8 .b8 _ZTVSt9exception[40];
.global .align 8 .b8 _ZTVN3c105ErrorE[40];
.global .align 8 .b8 _ZTVN3c1020intrusive_ptr_targetE[40];
.global .align 8 .b8 _ZTVN3c1011StorageImplE[40];
.global .align 8 .b8 _ZTVN6caffe28OperatorINS_11CUDAContextEEE[136];
.global .align 8 .b8 _ZTVN6caffe217ThresholdedReluOpIfNS_11CUDAContextEEE[136];
.global .align 8 .b8 _ZTVN6caffe225ThresholdedReluGradientOpIfNS_11CUDAContextEEE[136];

.visible .entry _ZN6caffe278_GLOBAL__N__54_tmpxft_00006728_00000000_7_thresholded_relu_op_cpp1_ii_6b19814721ThresholdedReluKernelIfEEviPKT_PS2_S2_(
.param .u32 _ZN6caffe278_GLOBAL__N__54_tmpxft_00006728_00000000_7_thresholded_relu_op_cpp1_ii_6b19814721ThresholdedReluKernelIfEEviPKT_PS2_S2__param_0,
.param .u64 _ZN6caffe278_GLOBAL__N__54_tmpxft_00006728_00000000_7_thresholded_relu_op_cpp1_ii_6b19814721ThresholdedReluKernelIfEEviPKT_PS2_S2__param_1,
.param .u64 _ZN6caffe278_GLOBAL__N__54_tmpxft_00006728_00000000_7_thresholded_relu_op_cpp1_ii_6b19814721ThresholdedReluKernelIfEEviPKT_PS2_S2__param_2,
.param .f32 _ZN6caffe278_GLOBAL__N__54_tmpxft_00006728_00000000_7_thresholded_relu_op_cpp1_ii_6b19814721ThresholdedReluKernelIfEEviPKT_PS2_S2__param_3
)
{
.reg .pred %p<4>;
.reg .f32 %f<4>;
.reg .b32 %r<7>;
.reg .b64 %rd<14>;


ld.param.u64 %rd8, [_ZN6caffe278_GLOBAL__N__54_tmpxft_00006728_00000000_7_thresholded_relu_op_cpp1_ii_6b19814721ThresholdedReluKernelIfEEviPKT_PS2_S2__param_1];
ld.param.u64 %rd9, [_ZN6caffe278_GLOBAL__N__54_tmpxft_00006728_00000000_7_thresholded_relu_op_cpp1_ii_6b19814721ThresholdedReluKernelIfEEviPKT_PS2_S2__param_2];
ld.param.f32 %f1, [_ZN6caffe278_GLOBAL__N__54_tmpxft_00006728_00000000_7_thresholded_relu_op_cpp1_ii_6b19814721ThresholdedReluKernelIfEEviPKT_PS2_S2__param_3];
mov.u32 %r1, %ntid.x;
mov.u32 %r2, %ctaid.x;
mov.u32 %r3, %tid.x;
mad.lo.s32 %r4, %r1, %r2, %r3;
cvt.u64.u32	%rd13, %r4;
ld.param.s32 %rd2, [_ZN6caffe278_GLOBAL__N__54_tmpxft_00006728_00000000_7_thresholded_relu_op_cpp1_ii_6b19814721ThresholdedReluKernelIfEEviPKT_PS2_S2__param_0];
setp.ge.u64	%p1, %rd13, %rd2;
@%p1 bra BB0_3;

cvta.to.global.u64 %rd3, %rd9;
cvta.to.global.u64 %rd4, %rd8;
mov.u32 %r5, %nctaid.x;
mul.lo.s32 %r6, %r5, %r1;
cvt.u64.u32	%rd5, %r6;

BB0_2:
shl.b64 %rd10, %rd13, 2;
add.s64 %rd11, %rd4, %rd10;
ld.global.f32 %f2, [%rd11];
setp.gt.f32	%p2, %f2, %f1;
selp.f32	%f3, %f2, 0f00000000, %p2;
add.s64 %rd12, %rd3, %rd10;
st.global.f32 [%rd12], %f3;
add.s64 %rd13, %rd5, %rd13;
setp.lt.u64	%p3, %rd13, %rd2;
@%p3 bra BB0_2;

BB0_3:
ret;
}


.visible .entry _ZN6caffe278_GLOBAL__N__54_tmpxft_00006728_00000000_7_thresholded_relu_op_cpp1_ii_6b19814729ThresholdedReluGradientKernelIfEEviPKT_S4_PS2_(
.param .u32 _ZN6caffe278_GLOBAL__N__54_tmpxft_00006728_00000000_7_thresholded_relu_op_cpp1_ii_6b19814729ThresholdedReluGradientKernelIfEEviPKT_S4_PS2__param_0,
.param .u64 _ZN6caffe278_GLOBAL__N__54_tmpxft_00006728_00000000_7_thresholded_relu_op_cpp1_ii_6b19814729ThresholdedReluGradientKernelIfEEviPKT_S4_PS2__param_1,
.param .u64 _ZN6caffe278_GLOBAL__N__54_tmpxft_00006728_00000000_7_thresholded_relu_op_cpp1_ii_6b19814729ThresholdedReluGradientKernelIfEEviPKT_S4_PS2__param_2,
.param .u64 _ZN6caffe278_GLOBAL__N__54_tmpxft_00006728_00000000_7_thresholded_relu_op_cpp1_ii_6b19814729ThresholdedReluGradientKernelIfEEviPKT_S4_PS2__param_3
)
{
.reg .pred %p<4>;
.reg .f32 %f<6>;
.reg .b32 %r<7>;
.reg .b64 %rd<19>;


ld.param.u64 %rd9, [_ZN6caffe278_GLOBAL__N__54_tmpxft_00006728_00000000_7_thresholded_relu_op_cpp1_ii_6b19814729ThresholdedReluGradientKernelIfEEviPKT_S4_PS2__param_1];
ld.param.u64 %rd10, [_ZN6caffe278_GLOBAL__N__54_tmpxft_00006728_00000000_7_thresholded_relu_op_cpp1_ii_6b19814729ThresholdedReluGradientKernelIfEEviPKT_S4_PS2__param_2];
ld.param.u64 %rd11, [_ZN6caffe278_GLOBAL__N__54_tmpxft_00006728_00000000_7_thresholded_relu_op_cpp1_ii_6b19814729ThresholdedReluGradientKernelIfEEviPKT_S4_PS2__param_3];
mov.u32 %r1, %ntid.x;
mov.u32 %r2, %ctaid.x;
mov.u32 %r3, %tid.x;
mad.lo.s32 %r4, %r1, %r2, %r3;
cvt.u64.u32	%rd18, %r4;
ld.param.s32 %rd2, [_ZN6caffe278_GLOBAL__N__54_tmpxft_00006728_00000000_7_thresholded_relu_op_cpp1_ii_6b19814729ThresholdedReluGradientKernelIfEEviPKT_S4_PS2__param_0];
setp.ge.u64	%p1, %rd18, %rd2;
@%p1 bra BB1_5;

cvta.to.global.u64 %rd3, %rd11;
cvta.to.global.u64 %rd4, %rd10;
cvta.to.global.u64 %rd5, %rd9;
mov.u32 %r5, %nctaid.x;
mul.lo.s32 %r6, %r5, %r1;
cvt.u64.u32	%rd6, %r6;

BB1_2:
shl.b64 %rd12, %rd18, 2;
add.s64 %rd13, %rd5, %rd12;
ld.global.f32 %f4, [%rd13];
mov.f32 %f5, 0f00000000;
setp.leu.f32	%p2, %f4, 0f00000000;
@%p2 bra BB1_4;

add.s64 %rd15, %rd4, %rd12;
ld.global.f32 %f5, [%rd15];

BB1_4:
add.s64 %rd17, %rd3, %rd12;
st.global.f32 [%rd17], %f5;
add.s64 %rd18, %rd6, %rd18;
setp.lt.u64	%p3, %rd18, %rd2;
@%p3 bra BB1_2;

BB1_5:
ret;
}




// ===== COMPILED SASS (sm_100) =====

	.target	sm_100

	.elftype	@"ET_EXEC"


//--------------------- .note.nv.tkinfo           --------------------------
	.section	.note.nv.tkinfo,"",@"SHT_NOTE"
	.sectionflags	@"SHF_NOTE_NV_TKINFO"
	.tkinfo
        /*0018*/ 	.word	0x00000002
        /*0030*/ 	.string	""
        /*0030*/ 	.string	"ptxas"
        /*0030*/ 	.string	"Cuda compilation tools, release 13.0, V13.0.88"
        /*0030*/ 	.string	"Build cuda_13.0.r13.0/compiler.36424714_0"
        /*0030*/ 	.string	"-arch sm_100 "



//--------------------- .note.nv.cuinfo           --------------------------
	.section	.note.nv.cuinfo,"",@"SHT_NOTE"
	.sectionflags	@"SHF_NOTE_NV_CUINFO"
        /*0018*/ 	.short	0x0002
        /*001a*/ 	.short	0x003d
        /*001c*/ 	.short	0x0082
	.zero		2


//--------------------- .nv.info                  --------------------------
	.section	.nv.info,"",@"SHT_CUDA_INFO"
	.align	4


	//----- nvinfo : EIATTR_REGCOUNT
	.align		4
        /*0000*/ 	.byte	0x04, 0x2f
        /*0002*/ 	.short	(.L_17 - .L_16)
	.align		4
.L_16:
        /*0004*/ 	.word	index@(_ZN6caffe278_GLOBAL__N__54_tmpxft_00006728_00000000_7_thresholded_relu_op_cpp1_ii_6b19814721ThresholdedReluKernelIfEEviPKT_PS2_S2_)
        /*0008*/ 	.word	0x0000000c


	//----- nvinfo : EIATTR_FRAME_SIZE
	.align		4
.L_17:
        /*000c*/ 	.byte	0x04, 0x11
        /*000e*/ 	.short	(.L_19 - .L_18)
	.align		4
.L_18:
        /*0010*/ 	.word	index@(_ZN6caffe278_GLOBAL__N__54_tmpxft_00006728_00000000_7_thresholded_relu_op_cpp1_ii_6b19814721ThresholdedReluKernelIfEEviPKT_PS2_S2_)
        /*0014*/ 	.word	0x00000000


	//----- nvinfo : EIATTR_REGCOUNT
	.align		4
.L_19:
        /*0018*/ 	.byte	0x04, 0x2f
        /*001a*/ 	.short	(.L_21 - .L_20)
	.align		4
.L_20:
        /*001c*/ 	.word	index@(_ZN6caffe278_GLOBAL__N__54_tmpxft_00006728_00000000_7_thresholded_relu_op_cpp1_ii_6b19814729ThresholdedReluGradientKernelIfEEviPKT_S4_PS2_)
        /*0020*/ 	.word	0x0000000e


	//----- nvinfo : EIATTR_FRAME_SIZE
	.align		4
.L_21:
        /*0024*/ 	.byte	0x04, 0x11
        /*0026*/ 	.short	(.L_23 - .L_22)
	.align		4
.L_22:
        /*0028*/ 	.word	index@(_ZN6caffe278_GLOBAL__N__54_tmpxft_00006728_00000000_7_thresholded_relu_op_cpp1_ii_6b19814729ThresholdedReluGradientKernelIfEEviPKT_S4_PS2_)
        /*002c*/ 	.word	0x00000000


	//----- nvinfo : EIATTR_MIN_STACK_SIZE
	.align		4
.L_23:
        /*0030*/ 	.byte	0x04, 0x12
        /*0032*/ 	.short	(.L_25 - .L_24)
	.align		4
.L_24:
        /*0034*/ 	.word	index@(_ZN6caffe278_GLOBAL__N__54_tmpxft_00006728_00000000_7_thresholded_relu_op_cpp1_ii_6b19814729ThresholdedReluGradientKernelIfEEviPKT_S4_PS2_)
        /*0038*/ 	.word	0x00000000


	//----- nvinfo : EIATTR_MIN_STACK_SIZE
	.align		4
.L_25:
        /*003c*/ 	.byte	0x04, 0x12
        /*003e*/ 	.short	(.L_27 - .L_26)
	.align		4
.L_26:
        /*0040*/ 	.word	index@(_ZN6caffe278_GLOBAL__N__54_tmpxft_00006728_00000000_7_thresholded_relu_op_cpp1_ii_6b19814721ThresholdedReluKernelIfEEviPKT_PS2_S2_)
        /*0044*/ 	.word	0x00000000
.L_27:


//--------------------- .nv.compat                --------------------------
	.section	.nv.compat,"",@"SHT_CUDA_COMPAT_INFO"
	.align	4
        /*0000*/ 	.byte	0x02, 0x09, 0x00, 0x00, 0x02, 0x02, 0x01, 0x00, 0x02, 0x05, 0x05, 0x00, 0x03, 0x07, 0x01, 0x01
        /*0010*/ 	.byte	0x02, 0x03, 0x00, 0x00, 0x02, 0x06, 0x01, 0x00, 0x04, 0x0b, 0x08, 0x00, 0x09, 0x00, 0x00, 0x00
        /*0020*/ 	.byte	0x00, 0x00, 0x00, 0x00


//--------------------- .nv.info._ZN6caffe278_GLOBAL__N__54_tmpxft_00006728_00000000_7_thresholded_relu_op_cpp1_ii_6b19814729ThresholdedReluGradientKernelIfEEviPKT_S4_PS2_ --------------------------
	.section	.nv.info._ZN6caffe278_GLOBAL__N__54_tmpxft_00006728_00000000_7_thresholded_relu_op_cpp1_ii_6b19814729ThresholdedReluGradientKernelIfEEviPKT_S4_PS2_,"",@"SHT_CUDA_INFO"
	.sectionflags	@""
	.align	4


	//----- nvinfo : EIATTR_CUDA_API_VERSION
	.align		4
        /*0000*/ 	.byte	0x04, 0x37
        /*0002*/ 	.short	(.L_29 - .L_28)
.L_28:
        /*0004*/ 	.word	0x00000082


	//----- nvinfo : EIATTR_KPARAM_INFO
	.align		4
.L_29:
        /*0008*/ 	.byte	0x04, 0x17
        /*000a*/ 	.short	(.L_31 - .L_30)
.L_30:
        /*000c*/ 	.word	0x00000000
        /*0010*/ 	.short	0x0003
        /*0012*/ 	.short	0x0018
        /*0014*/ 	.byte	0x00, 0xf0, 0x21, 0x00


	//----- nvinfo : EIATTR_KPARAM_INFO
	.align		4
.L_31:
        /*0018*/ 	.byte	0x04, 0x17
        /*001a*/ 	.short	(.L_33 - .L_32)
.L_32:
        /*001c*/ 	.word	0x00000000
        /*0020*/ 	.short	0x0002
        /*0022*/ 	.short	0x0010
        /*0024*/ 	.byte	0x00, 0xf0, 0x21, 0x00


	//----- nvinfo : EIATTR_KPARAM_INFO
	.align		4
.L_33:
        /*0028*/ 	.byte	0x04, 0x17
        /*002a*/ 	.short	(.L_35 - .L_34)
.L_34:
        /*002c*/ 	.word	0x00000000
        /*0030*/ 	.short	0x0001
        /*0032*/ 	.short	0x0008
        /*0034*/ 	.byte	0x00, 0xf0, 0x21, 0x00


	//----- nvinfo : EIATTR_KPARAM_INFO
	.align		4
.L_35:
        /*0038*/ 	.byte	0x04, 0x17
        /*003a*/ 	.short	(.L_37 - .L_36)
.L_36:
        /*003c*/ 	.word	0x00000000
        /*0040*/ 	.short	0x0000
        /*0042*/ 	.short	0x0000
        /*0044*/ 	.byte	0x00, 0xf0, 0x11, 0x00


	//----- nvinfo : EIATTR_SPARSE_MMA_MASK
	.align		4
.L_37:
        /*0048*/ 	.byte	0x03, 0x50
        /*004a*/ 	.short	0x0000


	//----- nvinfo : EIATTR_MAXREG_COUNT
	.align		4
        /*004c*/ 	.byte	0x03, 0x1b
        /*004e*/ 	.short	0x00ff


	//----- nvinfo : EIATTR_MERCURY_ISA_VERSION
	.align		4
        /*0050*/ 	.byte	0x03, 0x5f
        /*0052*/ 	.short	0x0101


	//----- nvinfo : EIATTR_VRC_CTA_INIT_COUNT
	.align		4
        /*0054*/ 	.byte	0x02, 0x4a
	.zero		1
	.zero		1


	//----- nvinfo : EIATTR_EXIT_INSTR_OFFSETS
	.align		4
        /*0058*/ 	.byte	0x04, 0x1c
        /*005a*/ 	.short	(.L_39 - .L_38)


	//   ....[0]....
.L_38:
        /*005c*/ 	.word	0x00000090


	//   ....[1]....
        /*0060*/ 	.word	0x00000240


	//----- nvinfo : EIATTR_CRS_STACK_SIZE
	.align		4
.L_39:
        /*0064*/ 	.byte	0x04, 0x1e
        /*0066*/ 	.short	(.L_41 - .L_40)
.L_40:
        /*0068*/ 	.word	0x00000000


	//----- nvinfo : EIATTR_CBANK_PARAM_SIZE
	.align		4
.L_41:
        /*006c*/ 	.byte	0x03, 0x19
        /*006e*/ 	.short	0x0020


	//----- nvinfo : EIATTR_PARAM_CBANK
	.align		4
        /*0070*/ 	.byte	0x04, 0x0a
        /*0072*/ 	.short	(.L_43 - .L_42)
	.align		4
.L_42:
        /*0074*/ 	.word	index@(.nv.constant0._ZN6caffe278_GLOBAL__N__54_tmpxft_00006728_00000000_7_thresholded_relu_op_cpp1_ii_6b19814729ThresholdedReluGradientKernelIfEEviPKT_S4_PS2_)
        /*0078*/ 	.short	0x0380
        /*007a*/ 	.short	0x0020


	//----- nvinfo : EIATTR_SW_WAR
	.align		4
.L_43:
        /*007c*/ 	.byte	0x04, 0x36
        /*007e*/ 	.short	(.L_45 - .L_44)
.L_44:
        /*0080*/ 	.word	0x00000008
.L_45:


//--------------------- .nv.info._ZN6caffe278_GLOBAL__N__54_tmpxft_00006728_00000000_7_thresholded_relu_op_cpp1_ii_6b19814721ThresholdedReluKernelIfEEviPKT_PS2_S2_ --------------------------
	.section	.nv.info._ZN6caffe278_GLOBAL__N__54_tmpxft_00006728_00000000_7_thresholded_relu_op_cpp1_ii_6b19814721ThresholdedReluKernelIfEEviPKT_PS2_S2_,"",@"SHT_CUDA_INFO"
	.sectionflags	@""
	.align	4


	//----- nvinfo : EIATTR_CUDA_API_VERSION
	.align		4
        /*0000*/ 	.byte	0x04, 0x37
        /*0002*/ 	.short	(.L_47 - .L_46)
.L_46:
        /*0004*/ 	.word	0x00000082


	//----- nvinfo : EIATTR_KPARAM_INFO
	.align		4
.L_47:
        /*0008*/ 	.byte	0x04, 0x17
        /*000a*/ 	.short	(.L_49 - .L_48)
.L_48:
        /*000c*/ 	.word	0x00000000
        /*0010*/ 	.short	0x0003
        /*0012*/ 	.short	0x0018
        /*0014*/ 	.byte	0x00, 0xf0, 0x11, 0x00


	//----- nvinfo : EIATTR_KPARAM_INFO
	.align		4
.L_49:
        /*0018*/ 	.byte	0x04, 0x17
        /*001a*/ 	.short	(.L_51 - .L_50)
.L_50:
        /*001c*/ 	.word	0x00000000
        /*0020*/ 	.short	0x0002
        /*0022*/ 	.short	0x0010
        /*0024*/ 	.byte	0x00, 0xf0, 0x21, 0x00


	//----- nvinfo : EIATTR_KPARAM_INFO
	.align		4
.L_51:
        /*0028*/ 	.byte	0x04, 0x17
        /*002a*/ 	.short	(.L_53 - .L_52)
.L_52:
        /*002c*/ 	.word	0x00000000
        /*0030*/ 	.short	0x0001
        /*0032*/ 	.short	0x0008
        /*0034*/ 	.byte	0x00, 0xf0, 0x21, 0x00


	//----- nvinfo : EIATTR_KPARAM_INFO
	.align		4
.L_53:
        /*0038*/ 	.byte	0x04, 0x17
        /*003a*/ 	.short	(.L_55 - .L_54)
.L_54:
        /*003c*/ 	.word	0x00000000
        /*0040*/ 	.short	0x0000
        /*0042*/ 	.short	0x0000
        /*0044*/ 	.byte	0x00, 0xf0, 0x11, 0x00


	//----- nvinfo : EIATTR_SPARSE_MMA_MASK
	.align		4
.L_55:
        /*0048*/ 	.byte	0x03, 0x50
        /*004a*/ 	.short	0x0000


	//----- nvinfo : EIATTR_MAXREG_COUNT
	.align		4
        /*004c*/ 	.byte	0x03, 0x1b
        /*004e*/ 	.short	0x00ff


	//----- nvinfo : EIATTR_MERCURY_ISA_VERSION
	.align		4
        /*0050*/ 	.byte	0x03, 0x5f
        /*0052*/ 	.short	0x0101


	//----- nvinfo : EIATTR_VRC_CTA_INIT_COUNT
	.align		4
        /*0054*/ 	.byte	0x02, 0x4a
	.zero		1
	.zero		1


	//----- nvinfo : EIATTR_EXIT_INSTR_OFFSETS
	.align		4
        /*0058*/ 	.byte	0x04, 0x1c
        /*005a*/ 	.short	(.L_57 - .L_56)


	//   ....[0]....
.L_56:
        /*005c*/ 	.word	0x00000090


	//   ....[1]....
        /*0060*/ 	.word	0x00000200


	//----- nvinfo : EIATTR_CRS_STACK_SIZE
	.align		4
.L_57:
        /*0064*/ 	.byte	0x04, 0x1e
        /*0066*/ 	.short	(.L_59 - .L_58)
.L_58:
        /*0068*/ 	.word	0x00000000


	//----- nvinfo : EIATTR_CBANK_PARAM_SIZE
	.align		4
.L_59:
        /*006c*/ 	.byte	0x03, 0x19
        /*006e*/ 	.short	0x001c


	//----- nvinfo : EIATTR_PARAM_CBANK
	.align		4
        /*0070*/ 	.byte	0x04, 0x0a
        /*0072*/ 	.short	(.L_61 - .L_60)
	.align		4
.L_60:
        /*0074*/ 	.word	index@(.nv.constant0._ZN6caffe278_GLOBAL__N__54_tmpxft_00006728_00000000_7_thresholded_relu_op_cpp1_ii_6b19814721ThresholdedReluKernelIfEEviPKT_PS2_S2_)
        /*0078*/ 	.short	0x0380
        /*007a*/ 	.short	0x001c


	//----- nvinfo : EIATTR_SW_WAR
	.align		4
.L_61:
        /*007c*/ 	.byte	0x04, 0x36
        /*007e*/ 	.short	(.L_63 - .L_62)
.L_62:
        /*0080*/ 	.word	0x00000008
.L_63:


//--------------------- .nv.callgraph             --------------------------
	.section	.nv.callgraph,"",@"SHT_CUDA_CALLGRAPH"
	.align	4
	.sectionentsize	8
	.align		4
        /*0000*/ 	.word	0x00000000
	.align		4
        /*0004*/ 	.word	0xffffffff
	.align		4
        /*0008*/ 	.word	0x00000000
	.align		4
        /*000c*/ 	.word	0xfffffffe
	.align		4
        /*0010*/ 	.word	0x00000000
	.align		4
        /*0014*/ 	.word	0xfffffffd
	.align		4
        /*0018*/ 	.word	0x00000000
	.align		4
        /*001c*/ 	.word	0xfffffffc


//--------------------- .nv.constant4             --------------------------
	.section	.nv.constant4,"a",@progbits
	.align	8
	.align		8
.nv.constant4:
        /*0000*/ 	.dword	_ZTVSt9basic_iosIcSt11char_traitsIcEE
	.align		8
        /*0008*/ 	.dword	_ZTTSo
	.align		8
        /*0010*/ 	.dword	_ZTVSt15basic_streambufIcSt11char_traitsIcEE
	.align		8
        /*0018*/ 	.dword	_ZTVNSt7__cxx1115basic_stringbufIcSt11char_traitsIcESaIcEEE
	.align		8
        /*0020*/ 	.dword	_ZTTNSt7__cxx1119basic_ostringstreamIcSt11char_traitsIcESaIcEEE
	.align		8
        /*0028*/ 	.dword	_ZTVN10__cxxabiv119__pointer_type_infoE
	.align		8
        /*0030*/ 	.dword	_ZTVN10__cxxabiv120__function_type_infoE
	.align		8
        /*0038*/ 	.dword	_ZTVN10__cxxabiv117__class_type_infoE
	.align		8
        /*0040*/ 	.dword	_ZTVN10__cxxabiv120__si_class_type_infoE
	.align		8
        /*0048*/ 	.dword	_ZTVSt9exception
	.align		8
        /*0050*/ 	.dword	_ZTVN3c105ErrorE
	.align		8
        /*0058*/ 	.dword	_ZTVN3c1020intrusive_ptr_targetE
	.align		8
        /*0060*/ 	.dword	_ZTVN3c1011StorageImplE
	.align		8
        /*0068*/ 	.dword	_ZTVN6caffe28OperatorINS_11CUDAContextEEE
	.align		8
        /*0070*/ 	.dword	_ZTVN6caffe217ThresholdedReluOpIfNS_11CUDAContextEEE
	.align		8
        /*0078*/ 	.dword	_ZTVN6caffe225ThresholdedReluGradientOpIfNS_11CUDAContextEEE


//--------------------- .text._ZN6caffe278_GLOBAL__N__54_tmpxft_00006728_00000000_7_thresholded_relu_op_cpp1_ii_6b19814729ThresholdedReluGradientKernelIfEEviPKT_S4_PS2_ --------------------------
	.section	.text._ZN6caffe278_GLOBAL__N__54_tmpxft_00006728_00000000_7_thresholded_relu_op_cpp1_ii_6b19814729ThresholdedReluGradientKernelIfEEviPKT_S4_PS2_,"ax",@progbits
	.align	128
        .global         _ZN6caffe278_GLOBAL__N__54_tmpxft_00006728_00000000_7_thresholded_relu_op_cpp1_ii_6b19814729ThresholdedReluGradientKernelIfEEviPKT_S4_PS2_
        .type           _ZN6caffe278_GLOBAL__N__54_tmpxft_00006728_00000000_7_thresholded_relu_op_cpp1_ii_6b19814729ThresholdedReluGradientKernelIfEEviPKT_S4_PS2_,@function
        .size           _ZN6caffe278_GLOBAL__N__54_tmpxft_00006728_00000000_7_thresholded_relu_op_cpp1_ii_6b19814729ThresholdedReluGradientKernelIfEEviPKT_S4_PS2_,(.L_x_4 - _ZN6caffe278_GLOBAL__N__54_tmpxft_00006728_00000000_7_thresholded_relu_op_cpp1_ii_6b19814729ThresholdedReluGradientKernelIfEEviPKT_S4_PS2_)
        .other          _ZN6caffe278_GLOBAL__N__54_tmpxft_00006728_00000000_7_thresholded_relu_op_cpp1_ii_6b19814729ThresholdedReluGradientKernelIfEEviPKT_S4_PS2_,@"STO_CUDA_ENTRY STV_DEFAULT"
_ZN6caffe278_GLOBAL__N__54_tmpxft_00006728_00000000_7_thresholded_relu_op_cpp1_ii_6b19814729ThresholdedReluGradientKernelIfEEviPKT_S4_PS2_:
.text._ZN6caffe278_GLOBAL__N__54_tmpxft_00006728_00000000_7_thresholded_relu_op_cpp1_ii_6b19814729ThresholdedReluGradientKernelIfEEviPKT_S4_PS2_:
[----:B------:R-:W-:Y:S01]  /*0000*/  LDC R1, c[0x0][0x37c] ;  /* 0x0000df00ff017b82 */ /* 0x000fe20000000800 */
[----:B------:R-:W0:Y:S01]  /*0010*/  S2R R0, SR_CTAID.X ;  /* 0x0000000000007919 */ /* 0x000e220000002500 */
[----:B------:R-:W0:Y:S01]  /*0020*/  LDCU UR4, c[0x0][0x360] ;  /* 0x00006c00ff0477ac */ /* 0x000e220008000800 */
[----:B------:R-:W0:Y:S01]  /*0030*/  S2R R3, SR_TID.X ;  /* 0x0000000000037919 */ /* 0x000e220000002100 */
[----:B------:R-:W1:Y:S02]  /*0040*/  LDCU UR5, c[0x0][0x380] ;  /* 0x00007000ff0577ac */ /* 0x000e640008000800 */
[----:B-1----:R-:W-:Y:S01]  /*0050*/  USHF.R.S32.HI UR8, URZ, 0x1f, UR5 ;  /* 0x0000001fff087899 */ /* 0x002fe20008011405 */
[----:B0-----:R-:W-:-:S05]  /*0060*/  IMAD R0, R0, UR4, R3 ;  /* 0x0000000400007c24 */ /* 0x001fca000f8e0203 */
[----:B------:R-:W-:-:S04]  /*0070*/  ISETP.GE.U32.AND P0, PT, R0, UR5, PT ;  /* 0x0000000500007c0c */ /* 0x000fc8000bf06070 */
[----:B------:R-:W-:-:S13]  /*0080*/  ISETP.GE.U32.AND.EX P0, PT, RZ, UR8, PT, P0 ;  /* 0x00000008ff007c0c */ /* 0x000fda000bf06100 */
[----:B------:R-:W-:Y:S05]  /*0090*/  @P0 EXIT ;  /* 0x000000000000094d */ /* 0x000fea0003800000 */
[----:B------:R-:W0:Y:S01]  /*00a0*/  LDCU UR5, c[0x0][0x370] ;  /* 0x00006e00ff0577ac */ /* 0x000e220008000800 */
[----:B------:R-:W-:Y:S01]  /*00b0*/  IMAD.MOV.U32 R11, RZ, RZ, RZ ;  /* 0x000000ffff0b7224 */ /* 0x000fe200078e00ff */
[----:B------:R-:W1:Y:S01]  /*00c0*/  LDCU.64 UR6, c[0x0][0x358] ;  /* 0x00006b00ff0677ac */ /* 0x000e620008000a00 */
[----:B------:R-:W2:Y:S01]  /*00d0*/  LDCU UR9, c[0x0][0x380] ;  /* 0x00007000ff0977ac */ /* 0x000ea20008000800 */
[----:B------:R-:W3:Y:S01]  /*00e0*/  LDCU.64 UR10, c[0x0][0x388] ;  /* 0x00007100ff0a77ac */ /* 0x000ee20008000a00 */
[----:B------:R-:W4:Y:S01]  /*00f0*/  LDCU.64 UR12, c[0x0][0x398] ;  /* 0x00007300ff0c77ac */ /* 0x000f220008000a00 */
[----:B0-----:R-:W-:-:S12]  /*0100*/  UIMAD UR4, UR4, UR5, URZ ;  /* 0x00000005040472a4 */ /* 0x001fd8000f8e02ff */
.L_x_0:
[C---:B0-----:R-:W-:Y:S01]  /*0110*/  IMAD.SHL.U32 R7, R0.reuse, 0x4, RZ ;  /* 0x0000000400077824 */ /* 0x041fe200078e00ff */
[----:B------:R-:W-:-:S04]  /*0120*/  SHF.L.U64.HI R8, R0, 0x2, R11 ;  /* 0x0000000200087819 */ /* 0x000fc8000001020b */
[----:B---3--:R-:W-:-:S04]  /*0130*/  IADD3 R2, P0, PT, R7, UR10, RZ ;  /* 0x0000000a07027c10 */ /* 0x008fc8000ff1e0ff */
[----:B------:R-:W-:-:S05]  /*0140*/  IADD3.X R3, PT, PT, R8, UR11, RZ, P0, !PT ;  /* 0x0000000b08037c10 */ /* 0x000fca00087fe4ff */
[----:B-1----:R-:W3:Y:S01]  /*0150*/  LDG.E R2, desc[UR6][R2.64] ;  /* 0x0000000602027981 */ /* 0x002ee2000c1e1900 */
[----:B------:R-:W-:Y:S01]  /*0160*/  IMAD.MOV.U32 R9, RZ, RZ, RZ ;  /* 0x000000ffff097224 */ /* 0x000fe200078e00ff */
[----:B---3--:R-:W-:-:S13]  /*0170*/  FSETP.GT.AND P0, PT, R2, RZ, PT ;  /* 0x000000ff0200720b */ /* 0x008fda0003f04000 */
[----:B------:R-:W0:Y:S02]  /*0180*/  @P0 LDC.64 R4, c[0x0][0x390] ;  /* 0x0000e400ff040b82 */ /* 0x000e240000000a00 */
[----:B0-----:R-:W-:-:S05]  /*0190*/  @P0 IADD3 R4, P1, PT, R7, R4, RZ ;  /* 0x0000000407040210 */ /* 0x001fca0007f3e0ff */
[----:B------:R-:W-:-:S05]  /*01a0*/  @P0 IMAD.X R5, R8, 0x1, R5, P1 ;  /* 0x0000000108050824 */ /* 0x000fca00008e0605 */
[----:B------:R-:W3:Y:S01]  /*01b0*/  @P0 LDG.E R9, desc[UR6][R4.64] ;  /* 0x0000000604090981 */ /* 0x000ee2000c1e1900 */
[----:B----4-:R-:W-:-:S04]  /*01c0*/  IADD3 R6, P0, PT, R7, UR12, RZ ;  /* 0x0000000c07067c10 */ /* 0x010fc8000ff1e0ff */
[----:B------:R-:W-:Y:S02]  /*01d0*/  IADD3.X R7, PT, PT, R8, UR13, RZ, P0, !PT ;  /* 0x0000000d08077c10 */ /* 0x000fe400087fe4ff */
[----:B------:R-:W-:-:S05]  /*01e0*/  IADD3 R0, P0, PT, R0, UR4, RZ ;  /* 0x0000000400007c10 */ /* 0x000fca000ff1e0ff */
[----:B------:R-:W-:Y:S01]  /*01f0*/  IMAD.X R11, RZ, RZ, R11, P0 ;  /* 0x000000ffff0b7224 */ /* 0x000fe200000e060b */
[----:B--2---:R-:W-:-:S04]  /*0200*/  ISETP.GE.U32.AND P0, PT, R0, UR9, PT ;  /* 0x0000000900007c0c */ /* 0x004fc8000bf06070 */
[----:B------:R-:W-:Y:S01]  /*0210*/  ISETP.GE.U32.AND.EX P0, PT, R11, UR8, PT, P0 ;  /* 0x000000080b007c0c */ /* 0x000fe2000bf06100 */
[----:B---3--:R0:W-:-:S12]  /*0220*/  STG.E desc[UR6][R6.64], R9 ;  /* 0x0000000906007986 */ /* 0x0081d8000c101906 */
[----:B------:R-:W-:Y:S05]  /*0230*/  @!P0 BRA `(.L_x_0) ;  /* 0xfffffffc00b48947 */ /* 0x000fea000383ffff */
[----:B------:R-:W-:Y:S05]  /*0240*/  EXIT ;  /* 0x000000000000794d */ /* 0x000fea0003800000 */
.L_x_1:
[----:B------:R-:W-:-:S00]  /*0250*/  BRA `(.L_x_1) ;  /* 0xfffffffc00fc7947 */ /* 0x000fc0000383ffff */
[----:B------:R-:W-:-:S00]  /*0260*/  NOP ;  /* 0x0000000000007918 */ /* 0x000fc00000000000 */
        /* <DEDUP_REMOVED lines=9> */
.L_x_4:


//--------------------- .text._ZN6caffe278_GLOBAL__N__54_tmpxft_00006728_00000000_7_thresholded_relu_op_cpp1_ii_6b19814721ThresholdedReluKernelIfEEviPKT_PS2_S2_ --------------------------
	.section	.text._ZN6caffe278_GLOBAL__N__54_tmpxft_00006728_00000000_7_thresholded_relu_op_cpp1_ii_6b19814721ThresholdedReluKernelIfEEviPKT_PS2_S2_,"ax",@progbits
	.align	128
        .global         _ZN6caffe278_GLOBAL__N__54_tmpxft_00006728_00000000_7_thresholded_relu_op_cpp1_ii_6b19814721ThresholdedReluKernelIfEEviPKT_PS2_S2_
        .type           _ZN6caffe278_GLOBAL__N__54_tmpxft_00006728_00000000_7_thresholded_relu_op_cpp1_ii_6b19814721ThresholdedReluKernelIfEEviPKT_PS2_S2_,@function
        .size           _ZN6caffe278_GLOBAL__N__54_tmpxft_00006728_00000000_7_thresholded_relu_op_cpp1_ii_6b19814721ThresholdedReluKernelIfEEviPKT_PS2_S2_,(.L_x_5 - _ZN6caffe278_GLOBAL__N__54_tmpxft_00006728_00000000_7_thresholded_relu_op_cpp1_ii_6b19814721ThresholdedReluKernelIfEEviPKT_PS2_S2_)
        .other          _ZN6caffe278_GLOBAL__N__54_tmpxft_00006728_00000000_7_thresholded_relu_op_cpp1_ii_6b19814721ThresholdedReluKernelIfEEviPKT_PS2_S2_,@"STO_CUDA_ENTRY STV_DEFAULT"
_ZN6caffe278_GLOBAL__N__54_tmpxft_00006728_00000000_7_thresholded_relu_op_cpp1_ii_6b19814721ThresholdedReluKernelIfEEviPKT_PS2_S2_:
.text._ZN6caffe278_GLOBAL__N__54_tmpxft_00006728_00000000_7_thresholded_relu_op_cpp1_ii_6b19814721ThresholdedReluKernelIfEEviPKT_PS2_S2_:
        /* <DEDUP_REMOVED lines=17> */
.L_x_2:
[C---:B------:R-:W-:Y:S01]  /*0110*/  IMAD.SHL.U32 R4, R0.reuse, 0x4, RZ ;  /* 0x0000000400047824 */ /* 0x040fe200078e00ff */
[----:B------:R-:W-:-:S04]  /*0120*/  SHF.L.U64.HI R5, R0, 0x2, R9 ;  /* 0x0000000200057819 */ /* 0x000fc80000010209 */
[----:B---3--:R-:W-:-:S04]  /*0130*/  IADD3 R2, P0, PT, R4, UR10, RZ ;  /* 0x0000000a04027c10 */ /* 0x008fc8000ff1e0ff */
[----:B------:R-:W-:-:S05]  /*0140*/  IADD3.X R3, PT, PT, R5, UR11, RZ, P0, !PT ;  /* 0x0000000b05037c10 */ /* 0x000fca00087fe4ff */
[----:B-1----:R-:W2:Y:S01]  /*0150*/  LDG.E R2, desc[UR6][R2.64] ;  /* 0x0000000602027981 */ /* 0x002ea2000c1e1900 */
[----:B----4-:R-:W-:-:S04]  /*0160*/  IADD3 R4, P1, PT, R4, UR14, RZ ;  /* 0x0000000e04047c10 */ /* 0x010fc8000ff3e0ff */
[----:B------:R-:W-:Y:S02]  /*0170*/  IADD3.X R5, PT, PT, R5, UR15, RZ, P1, !PT ;  /* 0x0000000f05057c10 */ /* 0x000fe40008ffe4ff */
[----:B--2---:R-:W-:-:S04]  /*0180*/  FSETP.GT.AND P0, PT, R2, UR12, PT ;  /* 0x0000000c02007c0b */ /* 0x004fc8000bf04000 */
[----:B------:R-:W-:Y:S02]  /*0190*/  FSEL R7, R2, RZ, P0 ;  /* 0x000000ff02077208 */ /* 0x000fe40000000000 */
[----:B------:R-:W-:-:S03]  /*01a0*/  IADD3 R0, P0, PT, R0, UR4, RZ ;  /* 0x0000000400007c10 */ /* 0x000fc6000ff1e0ff */
[----:B------:R0:W-:Y:S02]  /*01b0*/  STG.E desc[UR6][R4.64], R7 ;  /* 0x0000000704007986 */ /* 0x0001e4000c101906 */
[----:B------:R-:W-:Y:S01]  /*01c0*/  IMAD.X R9, RZ, RZ, R9, P0 ;  /* 0x000000ffff097224 */ /* 0x000fe200000e0609 */
[----:B------:R-:W-:-:S04]  /*01d0*/  ISETP.GE.U32.AND P0, PT, R0, UR9, PT ;  /* 0x0000000900007c0c */ /* 0x000fc8000bf06070 */
[----:B------:R-:W-:-:S13]  /*01e0*/  ISETP.GE.U32.AND.EX P0, PT, R9, UR8, PT, P0 ;  /* 0x0000000809007c0c */ /* 0x000fda000bf06100 */
[----:B0-----:R-:W-:Y:S05]  /*01f0*/  @!P0 BRA `(.L_x_2) ;  /* 0xfffffffc00c48947 */ /* 0x001fea000383ffff */
[----:B------:R-:W-:Y:S05]  /*0200*/  EXIT ;  /* 0x000000000000794d */ /* 0x000fea0003800000 */
.L_x_3:
        /* <DEDUP_REMOVED lines=15> */
.L_x_5:


//--------------------- .nv.shared.reserved.0     --------------------------
	.section	.nv.shared.reserved.0,"aw",@nobits
	.weak		__nv_reservedSMEM_offset_0_alias
	.size		__nv_reservedSMEM_offset_0_alias, 0, 64
	.other		__nv_reservedSMEM_offset_0_alias,@"STO_CUDA_RESERVED_SHARED STV_DEFAULT"
__nv_reservedSMEM_offset_0_alias:
	.zero		0
	.zero		64


//--------------------- .nv.global                --------------------------
	.section	.nv.global,"aw",@nobits
	.align	8
.nv.global:
	.type		_ZTVN10__cxxabiv120__function_type_infoE,@object
	.size		_ZTVN10__cxxabiv120__function_type_infoE,(_ZTVN10__cxxabiv120__si_class_type_infoE - _ZTVN10__cxxabiv120__function_type_infoE)
_ZTVN10__cxxabiv120__function_type_infoE:
	.zero		8
	.type		_ZTVN10__cxxabiv120__si_class_type_infoE,@object
	.size		_ZTVN10__cxxabiv120__si_class_type_infoE,(_ZTTNSt7__cxx1119basic_ostringstreamIcSt11char_traitsIcESaIcEEE - _ZTVN10__cxxabiv120__si_class_type_infoE)
_ZTVN10__cxxabiv120__si_class_type_infoE:
	.zero		8
	.type		_ZTTNSt7__cxx1119basic_ostringstreamIcSt11char_traitsIcESaIcEEE,@object
	.size		_ZTTNSt7__cxx1119basic_ostringstreamIcSt11char_traitsIcESaIcEEE,(_ZTVN10__cxxabiv117__class_type_infoE - _ZTTNSt7__cxx1119basic_ostringstreamIcSt11char_traitsIcESaIcEEE)
_ZTTNSt7__cxx1119basic_ostringstreamIcSt11char_traitsIcESaIcEEE:
	.zero		8
	.type		_ZTVN10__cxxabiv117__class_type_infoE,@object
	.size		_ZTVN10__cxxabiv117__class_type_infoE,(_ZTTSo - _ZTVN10__cxxabiv117__class_type_infoE)
_ZTVN10__cxxabiv117__class_type_infoE:
	.zero		8
	.type		_ZTTSo,@object
	.size		_ZTTSo,(_ZTVN10__cxxabiv119__pointer_type_infoE - _ZTTSo)
_ZTTSo:
	.zero		8
	.type		_ZTVN10__cxxabiv119__pointer_type_infoE,@object
	.size		_ZTVN10__cxxabiv119__pointer_type_infoE,(_ZTVSt9basic_iosIcSt11char_traitsIcEE - _ZTVN10__cxxabiv119__pointer_type_infoE)
_ZTVN10__cxxabiv119__pointer_type_infoE:
	.zero		8
	.type		_ZTVSt9basic_iosIcSt11char_traitsIcEE,@object
	.size		_ZTVSt9basic_iosIcSt11char_traitsIcEE,(_ZTVN3c105ErrorE - _ZTVSt9basic_iosIcSt11char_traitsIcEE)
_ZTVSt9basic_iosIcSt11char_traitsIcEE:
	.zero		32
	.type		_ZTVN3c105ErrorE,@object
	.size		_ZTVN3c105ErrorE,(_ZTVN3c1011StorageImplE - _ZTVN3c105ErrorE)
_ZTVN3c105ErrorE:
	.zero		40
	.type		_ZTVN3c1011StorageImplE,@object
	.size		_ZTVN3c1011StorageImplE,(_ZTVN3c1020intrusive_ptr_targetE - _ZTVN3c1011StorageImplE)
_ZTVN3c1011StorageImplE:
	.zero		40
	.type		_ZTVN3c1020intrusive_ptr_targetE,@object
	.size		_ZTVN3c1020intrusive_ptr_targetE,(_ZTVSt9exception - _ZTVN3c1020intrusive_ptr_targetE)
_ZTVN3c1020intrusive_ptr_targetE:
	.zero		40
	.type		_ZTVSt9exception,@object
	.size		_ZTVSt9exception,(_ZTVSt15basic_streambufIcSt11char_traitsIcEE - _ZTVSt9exception)
_ZTVSt9exception:
	.zero		40
	.type		_ZTVSt15basic_streambufIcSt11char_traitsIcEE,@object
	.size		_ZTVSt15basic_streambufIcSt11char_traitsIcEE,(_ZTVNSt7__cxx1115basic_stringbufIcSt11char_traitsIcESaIcEEE - _ZTVSt15basic_streambufIcSt11char_traitsIcEE)
_ZTVSt15basic_streambufIcSt11char_traitsIcEE:
	.zero		128
	.type		_ZTVNSt7__cxx1115basic_stringbufIcSt11char_traitsIcESaIcEEE,@object
	.size		_ZTVNSt7__cxx1115basic_stringbufIcSt11char_traitsIcESaIcEEE,(_ZTVN6caffe217ThresholdedReluOpIfNS_11CUDAContextEEE - _ZTVNSt7__cxx1115basic_stringbufIcSt11char_traitsIcESaIcEEE)
_ZTVNSt7__cxx1115basic_stringbufIcSt11char_traitsIcESaIcEEE:
	.zero		128
	.type		_ZTVN6caffe217ThresholdedReluOpIfNS_11CUDAContextEEE,@object
	.size		_ZTVN6caffe217ThresholdedReluOpIfNS_11CUDAContextEEE,(_ZTVN6caffe225ThresholdedReluGradientOpIfNS_11CUDAContextEEE - _ZTVN6caffe217ThresholdedReluOpIfNS_11CUDAContextEEE)
_ZTVN6caffe217ThresholdedReluOpIfNS_11CUDAContextEEE:
	.zero		136
	.type		_ZTVN6caffe225ThresholdedReluGradientOpIfNS_11CUDAContextEEE,@object
	.size		_ZTVN6caffe225ThresholdedReluGradientOpIfNS_11CUDAContextEEE,(_ZTVN6caffe28OperatorINS_11CUDAContextEEE - _ZTVN6caffe225ThresholdedReluGradientOpIfNS_11CUDAContextEEE)
_ZTVN6caffe225ThresholdedReluGradientOpIfNS_11CUDAContextEEE:
	.zero		136
	.type		_ZTVN6caffe28OperatorINS_11CUDAContextEEE,@object
	.size		_ZTVN6caffe28OperatorINS_11CUDAContextEEE,(.L_13 - _ZTVN6caffe28OperatorINS_11CUDAContextEEE)
_ZTVN6caffe28OperatorINS_11CUDAContextEEE:
	.zero		136
.L_13:


//--------------------- .nv.constant0._ZN6caffe278_GLOBAL__N__54_tmpxft_00006728_00000000_7_thresholded_relu_op_cpp1_ii_6b19814729ThresholdedReluGradientKernelIfEEviPKT_S4_PS2_ --------------------------
	.section	.nv.constant0._ZN6caffe278_GLOBAL__N__54_tmpxft_00006728_00000000_7_thresholded_relu_op_cpp1_ii_6b19814729ThresholdedReluGradientKernelIfEEviPKT_S4_PS2_,"a",@progbits
	.sectionflags	@""
	.align	4
.nv.constant0._ZN6caffe278_GLOBAL__N__54_tmpxft_00006728_00000000_7_thresholded_relu_op_cpp1_ii_6b19814729ThresholdedReluGradientKernelIfEEviPKT_S4_PS2_:
	.zero		928


//--------------------- .nv.constant0._ZN6caffe278_GLOBAL__N__54_tmpxft_00006728_00000000_7_thresholded_relu_op_cpp1_ii_6b19814721ThresholdedReluKernelIfEEviPKT_PS2_S2_ --------------------------
	.section	.nv.constant0._ZN6caffe278_GLOBAL__N__54_tmpxft_00006728_00000000_7_thresholded_relu_op_cpp1_ii_6b19814721ThresholdedReluKernelIfEEviPKT_PS2_S2_,"a",@progbits
	.sectionflags	@""
	.align	4
.nv.constant0._ZN6caffe278_GLOBAL__N__54_tmpxft_00006728_00000000_7_thresholded_relu_op_cpp1_ii_6b19814721ThresholdedReluKernelIfEEviPKT_PS2_S2_:
	.zero		924


//--------------------- SYMBOLS --------------------------

	.type		.nv.reservedSmem.offset0,@object
	.size		.nv.reservedSmem.offset0,0x4
